//
// Generated by NVIDIA NVVM Compiler
//
// Compiler Build ID: CL-36424714
// Cuda compilation tools, release 13.0, V13.0.88
// Based on NVVM 20.0.0
//

.version 9.0
.target sm_100
.address_size 64

	// .globl	_Z13matmul_kerneliPdS_S_

.visible .entry _Z13matmul_kerneliPdS_S_(
	.param .u32 _Z13matmul_kerneliPdS_S__param_0,
	.param .u64 .ptr .align 1 _Z13matmul_kerneliPdS_S__param_1,
	.param .u64 .ptr .align 1 _Z13matmul_kerneliPdS_S__param_2,
	.param .u64 .ptr .align 1 _Z13matmul_kerneliPdS_S__param_3
)
{
	.reg .pred 	%p<10>;
	.reg .b32 	%r<20>;
	.reg .b64 	%rd<72>;
	.reg .b64 	%fd<112>;

	ld.param.u32 	%r13, [_Z13matmul_kerneliPdS_S__param_0];
	ld.param.u64 	%rd28, [_Z13matmul_kerneliPdS_S__param_1];
	ld.param.u64 	%rd29, [_Z13matmul_kerneliPdS_S__param_2];
	ld.param.u64 	%rd27, [_Z13matmul_kerneliPdS_S__param_3];
	cvta.to.global.u64 	%rd1, %rd29;
	cvta.to.global.u64 	%rd2, %rd28;
	mov.u32 	%r1, %ctaid.x;
	mov.u32 	%r2, %tid.x;
	setp.lt.s32 	%p1, %r13, 1;
	mov.f64 	%fd111, 0d0000000000000000;
	@%p1 bra 	$L__BB0_13;
	mul.lo.s32 	%r14, %r13, %r1;
	mul.wide.s32 	%rd30, %r14, 8;
	add.s64 	%rd65, %rd2, %rd30;
	mul.wide.u32 	%rd31, %r2, 8;
	add.s64 	%rd66, %rd1, %rd31;
	mov.u32 	%r3, %ntid.x;
	and.b32  	%r4, %r13, 15;
	setp.lt.u32 	%p2, %r13, 16;
	mov.f64 	%fd111, 0d0000000000000000;
	@%p2 bra 	$L__BB0_4;
	mul.wide.u32 	%rd5, %r3, 128;
	and.b32  	%r15, %r13, 2147483632;
	neg.s32 	%r18, %r15;
	mul.wide.u32 	%rd6, %r3, 8;
	mov.f64 	%fd111, 0d0000000000000000;
	mov.u64 	%rd62, %rd66;
$L__BB0_3:
	.pragma "nounroll";
	ld.global.f64 	%fd18, [%rd65];
	ld.global.f64 	%fd19, [%rd62];
	fma.rn.f64 	%fd20, %fd18, %fd19, %fd111;
	ld.global.f64 	%fd21, [%rd65+8];
	add.s64 	%rd32, %rd62, %rd6;
	ld.global.f64 	%fd22, [%rd32];
	fma.rn.f64 	%fd23, %fd21, %fd22, %fd20;
	ld.global.f64 	%fd24, [%rd65+16];
	add.s64 	%rd33, %rd32, %rd6;
	ld.global.f64 	%fd25, [%rd33];
	fma.rn.f64 	%fd26, %fd24, %fd25, %fd23;
	ld.global.f64 	%fd27, [%rd65+24];
	add.s64 	%rd34, %rd33, %rd6;
	ld.global.f64 	%fd28, [%rd34];
	fma.rn.f64 	%fd29, %fd27, %fd28, %fd26;
	ld.global.f64 	%fd30, [%rd65+32];
	add.s64 	%rd35, %rd34, %rd6;
	ld.global.f64 	%fd31, [%rd35];
	fma.rn.f64 	%fd32, %fd30, %fd31, %fd29;
	ld.global.f64 	%fd33, [%rd65+40];
	add.s64 	%rd36, %rd35, %rd6;
	ld.global.f64 	%fd34, [%rd36];
	fma.rn.f64 	%fd35, %fd33, %fd34, %fd32;
	ld.global.f64 	%fd36, [%rd65+48];
	add.s64 	%rd37, %rd36, %rd6;
	ld.global.f64 	%fd37, [%rd37];
	fma.rn.f64 	%fd38, %fd36, %fd37, %fd35;
	ld.global.f64 	%fd39, [%rd65+56];
	add.s64 	%rd38, %rd37, %rd6;
	ld.global.f64 	%fd40, [%rd38];
	fma.rn.f64 	%fd41, %fd39, %fd40, %fd38;
	ld.global.f64 	%fd42, [%rd65+64];
	add.s64 	%rd39, %rd38, %rd6;
	ld.global.f64 	%fd43, [%rd39];
	fma.rn.f64 	%fd44, %fd42, %fd43, %fd41;
	ld.global.f64 	%fd45, [%rd65+72];
	add.s64 	%rd40, %rd39, %rd6;
	ld.global.f64 	%fd46, [%rd40];
	fma.rn.f64 	%fd47, %fd45, %fd46, %fd44;
	ld.global.f64 	%fd48, [%rd65+80];
	add.s64 	%rd41, %rd40, %rd6;
	ld.global.f64 	%fd49, [%rd41];
	fma.rn.f64 	%fd50, %fd48, %fd49, %fd47;
	ld.global.f64 	%fd51, [%rd65+88];
	add.s64 	%rd42, %rd41, %rd6;
	ld.global.f64 	%fd52, [%rd42];
	fma.rn.f64 	%fd53, %fd51, %fd52, %fd50;
	ld.global.f64 	%fd54, [%rd65+96];
	add.s64 	%rd43, %rd42, %rd6;
	ld.global.f64 	%fd55, [%rd43];
	fma.rn.f64 	%fd56, %fd54, %fd55, %fd53;
	ld.global.f64 	%fd57, [%rd65+104];
	add.s64 	%rd44, %rd43, %rd6;
	ld.global.f64 	%fd58, [%rd44];
	fma.rn.f64 	%fd59, %fd57, %fd58, %fd56;
	ld.global.f64 	%fd60, [%rd65+112];
	add.s64 	%rd45, %rd44, %rd6;
	ld.global.f64 	%fd61, [%rd45];
	fma.rn.f64 	%fd62, %fd60, %fd61, %fd59;
	ld.global.f64 	%fd63, [%rd65+120];
	add.s64 	%rd46, %rd45, %rd6;
	ld.global.f64 	%fd64, [%rd46];
	fma.rn.f64 	%fd111, %fd63, %fd64, %fd62;
	add.s64 	%rd65, %rd65, 128;
	add.s64 	%rd66, %rd62, %rd5;
	add.s32 	%r18, %r18, 16;
	setp.ne.s32 	%p3, %r18, 0;
	add.s64 	%rd62, %rd46, %rd6;
	@%p3 bra 	$L__BB0_3;
$L__BB0_4:
	setp.eq.s32 	%p4, %r4, 0;
	@%p4 bra 	$L__BB0_13;
	and.b32  	%r8, %r13, 7;
	setp.lt.u32 	%p5, %r4, 8;
	@%p5 bra 	$L__BB0_7;
	ld.global.f64 	%fd66, [%rd65];
	ld.global.f64 	%fd67, [%rd66];
	fma.rn.f64 	%fd68, %fd66, %fd67, %fd111;
	mul.wide.u32 	%rd47, %r3, 8;
	add.s64 	%rd48, %rd66, %rd47;
	ld.global.f64 	%fd69, [%rd65+8];
	ld.global.f64 	%fd70, [%rd48];
	fma.rn.f64 	%fd71, %fd69, %fd70, %fd68;
	add.s64 	%rd49, %rd48, %rd47;
	ld.global.f64 	%fd72, [%rd65+16];
	ld.global.f64 	%fd73, [%rd49];
	fma.rn.f64 	%fd74, %fd72, %fd73, %fd71;
	add.s64 	%rd50, %rd49, %rd47;
	ld.global.f64 	%fd75, [%rd65+24];
	ld.global.f64 	%fd76, [%rd50];
	fma.rn.f64 	%fd77, %fd75, %fd76, %fd74;
	add.s64 	%rd51, %rd50, %rd47;
	ld.global.f64 	%fd78, [%rd65+32];
	ld.global.f64 	%fd79, [%rd51];
	fma.rn.f64 	%fd80, %fd78, %fd79, %fd77;
	add.s64 	%rd52, %rd51, %rd47;
	ld.global.f64 	%fd81, [%rd65+40];
	ld.global.f64 	%fd82, [%rd52];
	fma.rn.f64 	%fd83, %fd81, %fd82, %fd80;
	add.s64 	%rd53, %rd52, %rd47;
	ld.global.f64 	%fd84, [%rd65+48];
	ld.global.f64 	%fd85, [%rd53];
	fma.rn.f64 	%fd86, %fd84, %fd85, %fd83;
	add.s64 	%rd54, %rd53, %rd47;
	ld.global.f64 	%fd87, [%rd65+56];
	ld.global.f64 	%fd88, [%rd54];
	fma.rn.f64 	%fd111, %fd87, %fd88, %fd86;
	add.s64 	%rd66, %rd54, %rd47;
	add.s64 	%rd65, %rd65, 64;
$L__BB0_7:
	setp.eq.s32 	%p6, %r8, 0;
	@%p6 bra 	$L__BB0_13;
	and.b32  	%r9, %r13, 3;
	setp.lt.u32 	%p7, %r8, 4;
	@%p7 bra 	$L__BB0_10;
	ld.global.f64 	%fd90, [%rd65];
	ld.global.f64 	%fd91, [%rd66];
	fma.rn.f64 	%fd92, %fd90, %fd91, %fd111;
	mul.wide.u32 	%rd55, %r3, 8;
	add.s64 	%rd56, %rd66, %rd55;
	ld.global.f64 	%fd93, [%rd65+8];
	ld.global.f64 	%fd94, [%rd56];
	fma.rn.f64 	%fd95, %fd93, %fd94, %fd92;
	add.s64 	%rd57, %rd56, %rd55;
	ld.global.f64 	%fd96, [%rd65+16];
	ld.global.f64 	%fd97, [%rd57];
	fma.rn.f64 	%fd98, %fd96, %fd97, %fd95;
	add.s64 	%rd58, %rd57, %rd55;
	ld.global.f64 	%fd99, [%rd65+24];
	ld.global.f64 	%fd100, [%rd58];
	fma.rn.f64 	%fd111, %fd99, %fd100, %fd98;
	add.s64 	%rd66, %rd58, %rd55;
	add.s64 	%rd65, %rd65, 32;
$L__BB0_10:
	setp.eq.s32 	%p8, %r9, 0;
	@%p8 bra 	$L__BB0_13;
	mul.wide.u32 	%rd22, %r3, 8;
	neg.s32 	%r19, %r9;
$L__BB0_12:
	.pragma "nounroll";
	ld.global.f64 	%fd101, [%rd65];
	ld.global.f64 	%fd102, [%rd66];
	fma.rn.f64 	%fd111, %fd101, %fd102, %fd111;
	add.s64 	%rd65, %rd65, 8;
	add.s64 	%rd66, %rd66, %rd22;
	add.s32 	%r19, %r19, 1;
	setp.ne.s32 	%p9, %r19, 0;
	@%p9 bra 	$L__BB0_12;
$L__BB0_13:
	cvta.to.global.u64 	%rd59, %rd27;
	mov.u32 	%r16, %ntid.x;
	mad.lo.s32 	%r17, %r1, %r16, %r2;
	mul.wide.u32 	%rd60, %r17, 8;
	add.s64 	%rd61, %rd59, %rd60;
	st.global.f64 	[%rd61], %fd111;
	ret;

}
	// .globl	_Z16transpose_kernelPdS_
.visible .entry _Z16transpose_kernelPdS_(
	.param .u64 .ptr .align 1 _Z16transpose_kernelPdS__param_0,
	.param .u64 .ptr .align 1 _Z16transpose_kernelPdS__param_1
)
{
	.reg .b32 	%r<7>;
	.reg .b64 	%rd<9>;
	.reg .b64 	%fd<2>;

	ld.param.u64 	%rd1, [_Z16transpose_kernelPdS__param_0];
	ld.param.u64 	%rd2, [_Z16transpose_kernelPdS__param_1];
	cvta.to.global.u64 	%rd3, %rd2;
	cvta.to.global.u64 	%rd4, %rd1;
	mov.u32 	%r1, %ctaid.x;
	mov.u32 	%r2, %ntid.x;
	mov.u32 	%r3, %tid.x;
	mad.lo.s32 	%r4, %r1, %r2, %r3;
	mul.wide.u32 	%rd5, %r4, 8;
	add.s64 	%rd6, %rd4, %rd5;
	ld.global.f64 	%fd1, [%rd6];
	mov.u32 	%r5, %nctaid.x;
	mad.lo.s32 	%r6, %r3, %r5, %r1;
	mul.wide.u32 	%rd7, %r6, 8;
	add.s64 	%rd8, %rd3, %rd7;
	st.global.f64 	[%rd8], %fd1;
	ret;

}
	// .globl	_Z15hadamard_kernelPdS_S_
.visible .entry _Z15hadamard_kernelPdS_S_(
	.param .u64 .ptr .align 1 _Z15hadamard_kernelPdS_S__param_0,
	.param .u64 .ptr .align 1 _Z15hadamard_kernelPdS_S__param_1,
	.param .u64 .ptr .align 1 _Z15hadamard_kernelPdS_S__param_2
)
{
	.reg .b32 	%r<5>;
	.reg .b64 	%rd<11>;
	.reg .b64 	%fd<4>;

	ld.param.u64 	%rd1, [_Z15hadamard_kernelPdS_S__param_0];
	ld.param.u64 	%rd2, [_Z15hadamard_kernelPdS_S__param_1];
	ld.param.u64 	%rd3, [_Z15hadamard_kernelPdS_S__param_2];
	cvta.to.global.u64 	%rd4, %rd3;
	cvta.to.global.u64 	%rd5, %rd2;
	cvta.to.global.u64 	%rd6, %rd1;
	mov.u32 	%r1, %ctaid.x;
	mov.u32 	%r2, %ntid.x;
	mov.u32 	%r3, %tid.x;
	mad.lo.s32 	%r4, %r1, %r2, %r3;
	mul.wide.u32 	%rd7, %r4, 8;
	add.s64 	%rd8, %rd6, %rd7;
	ld.global.f64 	%fd1, [%rd8];
	add.s64 	%rd9, %rd5, %rd7;
	ld.global.f64 	%fd2, [%rd9];
	mul.f64 	%fd3, %fd1, %fd2;
	add.s64 	%rd10, %rd4, %rd7;
	st.global.f64 	[%rd10], %fd3;
	ret;

}


// ===== COMPILED SASS (sm_100) =====

	.target	sm_100

	.elftype	@"ET_EXEC"


//--------------------- .note.nv.tkinfo           --------------------------
	.section	.note.nv.tkinfo,"",@"SHT_NOTE"
	.sectionflags	@"SHF_NOTE_NV_TKINFO"
	.tkinfo
        /*0018*/ 	.word	0x00000002
        /*0030*/ 	.string	""
        /*0030*/ 	.string	"ptxas"
        /*0030*/ 	.string	"Cuda compilation tools, release 13.0, V13.0.88"
        /*0030*/ 	.string	"Build cuda_13.0.r13.0/compiler.36424714_0"
        /*0030*/ 	.string	"-arch sm_100 -m 64 "



//--------------------- .note.nv.cuinfo           --------------------------
	.section	.note.nv.cuinfo,"",@"SHT_NOTE"
	.sectionflags	@"SHF_NOTE_NV_CUINFO"
        /*0018*/ 	.short	0x0002
        /*001a*/ 	.short	0x0064
        /*001c*/ 	.short	0x0082
	.zero		2


//--------------------- .nv.info                  --------------------------
	.section	.nv.info,"",@"SHT_CUDA_INFO"
	.align	4


	//----- nvinfo : EIATTR_REGCOUNT
	.align		4
        /*0000*/ 	.byte	0x04, 0x2f
        /*0002*/ 	.short	(.L_1 - .L_0)
	.align		4
.L_0:
        /*0004*/ 	.word	index@(_Z13matmul_kerneliPdS_S_)
        /*0008*/ 	.word	0x00000020


	//----- nvinfo : EIATTR_FRAME_SIZE
	.align		4
.L_1:
        /*000c*/ 	.byte	0x04, 0x11
        /*000e*/ 	.short	(.L_3 - .L_2)
	.align		4
.L_2:
        /*0010*/ 	.word	index@(_Z13matmul_kerneliPdS_S_)
        /*0014*/ 	.word	0x00000000


	//----- nvinfo : EIATTR_REGCOUNT
	.align		4
.L_3:
        /*0018*/ 	.byte	0x04, 0x2f
        /*001a*/ 	.short	(.L_5 - .L_4)
	.align		4
.L_4:
        /*001c*/ 	.word	index@(_Z16transpose_kernelPdS_)
        /*0020*/ 	.word	0x0000000a


	//----- nvinfo : EIATTR_FRAME_SIZE
	.align		4
.L_5:
        /*0024*/ 	.byte	0x04, 0x11
        /*0026*/ 	.short	(.L_7 - .L_6)
	.align		4
.L_6:
        /*0028*/ 	.word	index@(_Z16transpose_kernelPdS_)
        /*002c*/ 	.word	0x00000000


	//----- nvinfo : EIATTR_REGCOUNT
	.align		4
.L_7:
        /*0030*/ 	.byte	0x04, 0x2f
        /*0032*/ 	.short	(.L_9 - .L_8)
	.align		4
.L_8:
        /*0034*/ 	.word	index@(_Z15hadamard_kernelPdS_S_)
        /*0038*/ 	.word	0x0000000e


	//----- nvinfo : EIATTR_FRAME_SIZE
	.align		4
.L_9:
        /*003c*/ 	.byte	0x04, 0x11
        /*003e*/ 	.short	(.L_11 - .L_10)
	.align		4
.L_10:
        /*0040*/ 	.word	index@(_Z15hadamard_kernelPdS_S_)
        /*0044*/ 	.word	0x00000000


	//----- nvinfo : EIATTR_MIN_STACK_SIZE
	.align		4
.L_11:
        /*0048*/ 	.byte	0x04, 0x12
        /*004a*/ 	.short	(.L_13 - .L_12)
	.align		4
.L_12:
        /*004c*/ 	.word	index@(_Z15hadamard_kernelPdS_S_)
        /*0050*/ 	.word	0x00000000


	//----- nvinfo : EIATTR_MIN_STACK_SIZE
	.align		4
.L_13:
        /*0054*/ 	.byte	0x04, 0x12
        /*0056*/ 	.short	(.L_15 - .L_14)
	.align		4
.L_14:
        /*0058*/ 	.word	index@(_Z16transpose_kernelPdS_)
        /*005c*/ 	.word	0x00000000


	//----- nvinfo : EIATTR_MIN_STACK_SIZE
	.align		4
.L_15:
        /*0060*/ 	.byte	0x04, 0x12
        /*0062*/ 	.short	(.L_17 - .L_16)
	.align		4
.L_16:
        /*0064*/ 	.word	index@(_Z13matmul_kerneliPdS_S_)
        /*0068*/ 	.word	0x00000000
.L_17:


//--------------------- .nv.compat                --------------------------
	.section	.nv.compat,"",@"SHT_CUDA_COMPAT_INFO"
	.align	4
        /*0000*/ 	.byte	0x02, 0x09, 0x00, 0x00, 0x02, 0x02, 0x01, 0x00, 0x02, 0x05, 0x05, 0x00, 0x03, 0x07, 0x01, 0x01
        /*0010*/ 	.byte	0x02, 0x03, 0x00, 0x00, 0x02, 0x06, 0x01, 0x00, 0x04, 0x0b, 0x08, 0x00, 0x01, 0x00, 0x00, 0x00
        /*0020*/ 	.byte	0x00, 0x00, 0x00, 0x00


//--------------------- .nv.info._Z15hadamard_kernelPdS_S_ --------------------------
	.section	.nv.info._Z15hadamard_kernelPdS_S_,"",@"SHT_CUDA_INFO"
	.sectionflags	@""
	.align	4


	//----- nvinfo : EIATTR_CUDA_API_VERSION
	.align		4
        /*0000*/ 	.byte	0x04, 0x37
        /*0002*/ 	.short	(.L_19 - .L_18)
.L_18:
        /*0004*/ 	.word	0x00000082


	//----- nvinfo : EIATTR_KPARAM_INFO
	.align		4
.L_19:
        /*0008*/ 	.byte	0x04, 0x17
        /*000a*/ 	.short	(.L_21 - .L_20)
.L_20:
        /*000c*/ 	.word	0x00000000
        /*0010*/ 	.short	0x0002
        /*0012*/ 	.short	0x0010
        /*0014*/ 	.byte	0x00, 0xf5, 0x21, 0x00


	//----- nvinfo : EIATTR_KPARAM_INFO
	.align		4
.L_21:
        /*0018*/ 	.byte	0x04, 0x17
        /*001a*/ 	.short	(.L_23 - .L_22)
.L_22:
        /*001c*/ 	.word	0x00000000
        /*0020*/ 	.short	0x0001
        /*0022*/ 	.short	0x0008
        /*0024*/ 	.byte	0x00, 0xf5, 0x21, 0x00


	//----- nvinfo : EIATTR_KPARAM_INFO
	.align		4
.L_23:
        /*0028*/ 	.byte	0x04, 0x17
        /*002a*/ 	.short	(.L_25 - .L_24)
.L_24:
        /*002c*/ 	.word	0x00000000
        /*0030*/ 	.short	0x0000
        /*0032*/ 	.short	0x0000
        /*0034*/ 	.byte	0x00, 0xf5, 0x21, 0x00


	//----- nvinfo : EIATTR_SPARSE_MMA_MASK
	.align		4
.L_25:
        /*0038*/ 	.byte	0x03, 0x50
        /*003a*/ 	.short	0x0000


	//----- nvinfo : EIATTR_MAXREG_COUNT
	.align		4
        /*003c*/ 	.byte	0x03, 0x1b
        /*003e*/ 	.short	0x00ff


	//----- nvinfo : EIATTR_MERCURY_ISA_VERSION
	.align		4
        /*0040*/ 	.byte	0x03, 0x5f
        /*0042*/ 	.short	0x0101


	//----- nvinfo : EIATTR_VRC_CTA_INIT_COUNT
	.align		4
        /*0044*/ 	.byte	0x02, 0x4a
	.zero		1
	.zero		1


	//----- nvinfo : EIATTR_EXIT_INSTR_OFFSETS
	.align		4
        /*0048*/ 	.byte	0x04, 0x1c
        /*004a*/ 	.short	(.L_27 - .L_26)


	//   ....[0]....
.L_26:
        /*004c*/ 	.word	0x00000100


	//----- nvinfo : EIATTR_CBANK_PARAM_SIZE
	.align		4
.L_27:
        /*0050*/ 	.byte	0x03, 0x19
        /*0052*/ 	.short	0x0018


	//----- nvinfo : EIATTR_PARAM_CBANK
	.align		4
        /*0054*/ 	.byte	0x04, 0x0a
        /*0056*/ 	.short	(.L_29 - .L_28)
	.align		4
.L_28:
        /*0058*/ 	.word	index@(.nv.constant0._Z15hadamard_kernelPdS_S_)
        /*005c*/ 	.short	0x0380
        /*005e*/ 	.short	0x0018


	//----- nvinfo : EIATTR_SW_WAR
	.align		4
.L_29:
        /*0060*/ 	.byte	0x04, 0x36
        /*0062*/ 	.short	(.L_31 - .L_30)
.L_30:
        /*0064*/ 	.word	0x00000008
.L_31:


//--------------------- .nv.info._Z16transpose_kernelPdS_ --------------------------
	.section	.nv.info._Z16transpose_kernelPdS_,"",@"SHT_CUDA_INFO"
	.sectionflags	@""
	.align	4


	//----- nvinfo : EIATTR_CUDA_API_VERSION
	.align		4
        /*0000*/ 	.byte	0x04, 0x37
        /*0002*/ 	.short	(.L_33 - .L_32)
.L_32:
        /*0004*/ 	.word	0x00000082


	//----- nvinfo : EIATTR_KPARAM_INFO
	.align		4
.L_33:
        /*0008*/ 	.byte	0x04, 0x17
        /*000a*/ 	.short	(.L_35 - .L_34)
.L_34:
        /*000c*/ 	.word	0x00000000
        /*0010*/ 	.short	0x0001
        /*0012*/ 	.short	0x0008
        /*0014*/ 	.byte	0x00, 0xf5, 0x21, 0x00


	//----- nvinfo : EIATTR_KPARAM_INFO
	.align		4
.L_35:
        /*0018*/ 	.byte	0x04, 0x17
        /*001a*/ 	.short	(.L_37 - .L_36)
.L_36:
        /*001c*/ 	.word	0x00000000
        /*0020*/ 	.short	0x0000
        /*0022*/ 	.short	0x0000
        /*0024*/ 	.byte	0x00, 0xf5, 0x21, 0x00


	//----- nvinfo : EIATTR_SPARSE_MMA_MASK
	.align		4
.L_37:
        /*0028*/ 	.byte	0x03, 0x50
        /*002a*/ 	.short	0x0000


	//----- nvinfo : EIATTR_MAXREG_COUNT
	.align		4
        /*002c*/ 	.byte	0x03, 0x1b
        /*002e*/ 	.short	0x00ff


	//----- nvinfo : EIATTR_MERCURY_ISA_VERSION
	.align		4
        /*0030*/ 	.byte	0x03, 0x5f
        /*0032*/ 	.short	0x0101


	//----- nvinfo : EIATTR_VRC_CTA_INIT_COUNT
	.align		4
        /*0034*/ 	.byte	0x02, 0x4a
	.zero		1
	.zero		1


	//----- nvinfo : EIATTR_EXIT_INSTR_OFFSETS
	.align		4
        /*0038*/ 	.byte	0x04, 0x1c
        /*003a*/ 	.short	(.L_39 - .L_38)


	//   ....[0]....
.L_38:
        /*003c*/ 	.word	0x000000e0


	//----- nvinfo : EIATTR_CBANK_PARAM_SIZE
	.align		4
.L_39:
        /*0040*/ 	.byte	0x03, 0x19
        /*0042*/ 	.short	0x0010


	//----- nvinfo : EIATTR_PARAM_CBANK
	.align		4
        /*0044*/ 	.byte	0x04, 0x0a
        /*0046*/ 	.short	(.L_41 - .L_40)
	.align		4
.L_40:
        /*0048*/ 	.word	index@(.nv.constant0._Z16transpose_kernelPdS_)
        /*004c*/ 	.short	0x0380
        /*004e*/ 	.short	0x0010


	//----- nvinfo : EIATTR_SW_WAR
	.align		4
.L_41:
        /*0050*/ 	.byte	0x04, 0x36
        /*0052*/ 	.short	(.L_43 - .L_42)
.L_42:
        /*0054*/ 	.word	0x00000008
.L_43:


//--------------------- .nv.info._Z13matmul_kerneliPdS_S_ --------------------------
	.section	.nv.info._Z13matmul_kerneliPdS_S_,"",@"SHT_CUDA_INFO"
	.sectionflags	@""
	.align	4


	//----- nvinfo : EIATTR_CUDA_API_VERSION
	.align		4
        /*0000*/ 	.byte	0x04, 0x37
        /*0002*/ 	.short	(.L_45 - .L_44)
.L_44:
        /*0004*/ 	.word	0x00000082


	//----- nvinfo : EIATTR_KPARAM_INFO
	.align		4
.L_45:
        /*0008*/ 	.byte	0x04, 0x17
        /*000a*/ 	.short	(.L_47 - .L_46)
.L_46:
        /*000c*/ 	.word	0x00000000
        /*0010*/ 	.short	0x0003
        /*0012*/ 	.short	0x0018
        /*0014*/ 	.byte	0x00, 0xf5, 0x21, 0x00


	//----- nvinfo : EIATTR_KPARAM_INFO
	.align		4
.L_47:
        /*0018*/ 	.byte	0x04, 0x17
        /*001a*/ 	.short	(.L_49 - .L_48)
.L_48:
        /*001c*/ 	.word	0x00000000
        /*0020*/ 	.short	0x0002
        /*0022*/ 	.short	0x0010
        /*0024*/ 	.byte	0x00, 0xf5, 0x21, 0x00


	//----- nvinfo : EIATTR_KPARAM_INFO
	.align		4
.L_49:
        /*0028*/ 	.byte	0x04, 0x17
        /*002a*/ 	.short	(.L_51 - .L_50)
.L_50:
        /*002c*/ 	.word	0x00000000
        /*0030*/ 	.short	0x0001
        /*0032*/ 	.short	0x0008
        /*0034*/ 	.byte	0x00, 0xf5, 0x21, 0x00


	//----- nvinfo : EIATTR_KPARAM_INFO
	.align		4
.L_51:
        /*0038*/ 	.byte	0x04, 0x17
        /*003a*/ 	.short	(.L_53 - .L_52)
.L_52:
        /*003c*/ 	.word	0x00000000
        /*0040*/ 	.short	0x0000
        /*0042*/ 	.short	0x0000
        /*0044*/ 	.byte	0x00, 0xf0, 0x11, 0x00


	//----- nvinfo : EIATTR_SPARSE_MMA_MASK
	.align		4
.L_53:
        /*0048*/ 	.byte	0x03, 0x50
        /*004a*/ 	.short	0x0000


	//----- nvinfo : EIATTR_MAXREG_COUNT
	.align		4
        /*004c*/ 	.byte	0x03, 0x1b
        /*004e*/ 	.short	0x00ff


	//----- nvinfo : EIATTR_MERCURY_ISA_VERSION
	.align		4
        /*0050*/ 	.byte	0x03, 0x5f
        /*0052*/ 	.short	0x0101


	//----- nvinfo : EIATTR_VRC_CTA_INIT_COUNT
	.align		4
        /*0054*/ 	.byte	0x02, 0x4a
	.zero		1
	.zero		1


	//----- nvinfo : EIATTR_EXIT_INSTR_OFFSETS
	.align		4
        /*0058*/ 	.byte	0x04, 0x1c
        /*005a*/ 	.short	(.L_55 - .L_54)


	//   ....[0]....
.L_54:
        /*005c*/ 	.word	0x00000b60


	//----- nvinfo : EIATTR_CBANK_PARAM_SIZE
	.align		4
.L_55:
        /*0060*/ 	.byte	0x03, 0x19
        /*0062*/ 	.short	0x0020


	//----- nvinfo : EIATTR_PARAM_CBANK
	.align		4
        /*0064*/ 	.byte	0x04, 0x0a
        /*0066*/ 	.short	(.L_57 - .L_56)
	.align		4
.L_56:
        /*0068*/ 	.word	index@(.nv.constant0._Z13matmul_kerneliPdS_S_)
        /*006c*/ 	.short	0x0380
        /*006e*/ 	.short	0x0020


	//----- nvinfo : EIATTR_SW_WAR
	.align		4
.L_57:
        /*0070*/ 	.byte	0x04, 0x36
        /*0072*/ 	.short	(.L_59 - .L_58)
.L_58:
        /*0074*/ 	.word	0x00000008
.L_59:


//--------------------- .nv.callgraph             --------------------------
	.section	.nv.callgraph,"",@"SHT_CUDA_CALLGRAPH"
	.align	4
	.sectionentsize	8
	.align		4
        /*0000*/ 	.word	0x00000000
	.align		4
        /*0004*/ 	.word	0xffffffff
	.align		4
        /*0008*/ 	.word	0x00000000
	.align		4
        /*000c*/ 	.word	0xfffffffe
	.align		4
        /*0010*/ 	.word	0x00000000
	.align		4
        /*0014*/ 	.word	0xfffffffd
	.align		4
        /*0018*/ 	.word	0x00000000
	.align		4
        /*001c*/ 	.word	0xfffffffc


//--------------------- .text._Z15hadamard_kernelPdS_S_ --------------------------
	.section	.text._Z15hadamard_kernelPdS_S_,"ax",@progbits
	.align	128
        .global         _Z15hadamard_kernelPdS_S_
        .type           _Z15hadamard_kernelPdS_S_,@function
        .size           _Z15hadamard_kernelPdS_S_,(.L_x_9 - _Z15hadamard_kernelPdS_S_)
        .other          _Z15hadamard_kernelPdS_S_,@"STO_CUDA_ENTRY STV_DEFAULT"
_Z15hadamard_kernelPdS_S_:
.text._Z15hadamard_kernelPdS_S_:
[----:B------:R-:W-:Y:S01]  /*0000*/  LDC R1, c[0x0][0x37c] ;  /* 0x0000df00ff017b82 */ /* 0x000fe20000000800 */
[----:B------:R-:W0:Y:S07]  /*0010*/  S2R R0, SR_TID.X ;  /* 0x0000000000007919 */ /* 0x000e2e0000002100 */
[----:B------:R-:W0:Y:S01]  /*0020*/  S2UR UR6, SR_CTAID.X ;  /* 0x00000000000679c3 */ /* 0x000e220000002500 */
[----:B------:R-:W1:Y:S07]  /*0030*/  LDCU.64 UR4, c[0x0][0x358] ;  /* 0x00006b00ff0477ac */ /* 0x000e6e0008000a00 */
[----:B------:R-:W0:Y:S08]  /*0040*/  LDC R11, c[0x0][0x360] ;  /* 0x0000d800ff0b7b82 */ /* 0x000e300000000800 */
[----:B------:R-:W2:Y:S08]  /*0050*/  LDC.64 R2, c[0x0][0x380] ;  /* 0x0000e000ff027b82 */ /* 0x000eb00000000a00 */
[----:B------:R-:W3:Y:S01]  /*0060*/  LDC.64 R4, c[0x0][0x388] ;  /* 0x0000e200ff047b82 */ /* 0x000ee20000000a00 */
[----:B0-----:R-:W-:-:S07]  /*0070*/  IMAD R11, R11, UR6, R0 ;  /* 0x000000060b0b7c24 */ /* 0x001fce000f8e0200 */
[----:B------:R-:W0:Y:S01]  /*0080*/  LDC.64 R8, c[0x0][0x390] ;  /* 0x0000e400ff087b82 */ /* 0x000e220000000a00 */
[----:B--2---:R-:W-:-:S06]  /*0090*/  IMAD.WIDE.U32 R2, R11, 0x8, R2 ;  /* 0x000000080b027825 */ /* 0x004fcc00078e0002 */
[----:B-1----:R-:W2:Y:S01]  /*00a0*/  LDG.E.64 R2, desc[UR4][R2.64] ;  /* 0x0000000402027981 */ /* 0x002ea2000c1e1b00 */
[----:B---3--:R-:W-:-:S06]  /*00b0*/  IMAD.WIDE.U32 R4, R11, 0x8, R4 ;  /* 0x000000080b047825 */ /* 0x008fcc00078e0004 */
[----:B------:R-:W2:Y:S01]  /*00c0*/  LDG.E.64 R4, desc[UR4][R4.64] ;  /* 0x0000000404047981 */ /* 0x000ea2000c1e1b00 */
[----:B0-----:R-:W-:Y:S01]  /*00d0*/  IMAD.WIDE.U32 R8, R11, 0x8, R8 ;  /* 0x000000080b087825 */ /* 0x001fe200078e0008 */
[----:B--2---:R-:W-:-:S07]  /*00e0*/  DMUL R6, R2, R4 ;  /* 0x0000000402067228 */ /* 0x004fce0000000000 */
[----:B------:R-:W-:Y:S01]  /*00f0*/  STG.E.64 desc[UR4][R8.64], R6 ;  /* 0x0000000608007986 */ /* 0x000fe2000c101b04 */
[----:B------:R-:W-:Y:S05]  /*0100*/  EXIT ;  /* 0x000000000000794d */ /* 0x000fea0003800000 */
.L_x_0:
[----:B------:R-:W-:-:S00]  /*0110*/  BRA `(.L_x_0) ;  /* 0xfffffffc00fc7947 */ /* 0x000fc0000383ffff */
[----:B------:R-:W-:-:S00]  /*0120*/  NOP ;  /* 0x0000000000007918 */ /* 0x000fc00000000000 */
        /* <DEDUP_REMOVED lines=13> */
.L_x_9:


//--------------------- .text._Z16transpose_kernelPdS_ --------------------------
	.section	.text._Z16transpose_kernelPdS_,"ax",@progbits
	.align	128
        .global         _Z16transpose_kernelPdS_
        .type           _Z16transpose_kernelPdS_,@function
        .size           _Z16transpose_kernelPdS_,(.L_x_10 - _Z16transpose_kernelPdS_)
        .other          _Z16transpose_kernelPdS_,@"STO_CUDA_ENTRY STV_DEFAULT"
_Z16transpose_kernelPdS_:
.text._Z16transpose_kernelPdS_:
[----:B------:R-:W-:Y:S01]  /*0000*/  LDC R1, c[0x0][0x37c] ;  /* 0x0000df00ff017b82 */ /* 0x000fe20000000800 */
[----:B------:R-:W0:Y:S07]  /*0010*/  S2R R0, SR_TID.X ;  /* 0x0000000000007919 */ /* 0x000e2e0000002100 */
[----:B------:R-:W0:Y:S01]  /*0020*/  S2UR UR6, SR_CTAID.X ;  /* 0x00000000000679c3 */ /* 0x000e220000002500 */
[----:B------:R-:W1:Y:S07]  /*0030*/  LDCU.64 UR4, c[0x0][0x358] ;  /* 0x00006b00ff0477ac */ /* 0x000e6e0008000a00 */
[----:B------:R-:W0:Y:S08]  /*0040*/  LDC R5, c[0x0][0x360] ;  /* 0x0000d800ff057b82 */ /* 0x000e300000000800 */
[----:B------:R-:W2:Y:S01]  /*0050*/  LDC.64 R2, c[0x0][0x380] ;  /* 0x0000e000ff027b82 */ /* 0x000ea20000000a00 */
[----:B0-----:R-:W-:-:S04]  /*0060*/  IMAD R5, R5, UR6, R0 ;  /* 0x0000000605057c24 */ /* 0x001fc8000f8e0200 */
[----:B--2---:R-:W-:-:S03]  /*0070*/  IMAD.WIDE.U32 R2, R5, 0x8, R2 ;  /* 0x0000000805027825 */ /* 0x004fc600078e0002 */
[----:B------:R-:W0:Y:S03]  /*0080*/  LDC R7, c[0x0][0x370] ;  /* 0x0000dc00ff077b82 */ /* 0x000e260000000800 */
[----:B-1----:R-:W2:Y:S05]  /*0090*/  LDG.E.64 R2, desc[UR4][R2.64] ;  /* 0x0000000402027981 */ /* 0x002eaa000c1e1b00 */
[----:B------:R-:W1:Y:S01]  /*00a0*/  LDC.64 R4, c[0x0][0x388] ;  /* 0x0000e200ff047b82 */ /* 0x000e620000000a00 */
[----:B0-----:R-:W-:-:S04]  /*00b0*/  IMAD R7, R0, R7, UR6 ;  /* 0x0000000600077e24 */ /* 0x001fc8000f8e0207 */
[----:B-1----:R-:W-:-:S05]  /*00c0*/  IMAD.WIDE.U32 R4, R7, 0x8, R4 ;  /* 0x0000000807047825 */ /* 0x002fca00078e0004 */
[----:B--2---:R-:W-:Y:S01]  /*00d0*/  STG.E.64 desc[UR4][R4.64], R2 ;  /* 0x0000000204007986 */ /* 0x004fe2000c101b04 */
[----:B------:R-:W-:Y:S05]  /*00e0*/  EXIT ;  /* 0x000000000000794d */ /* 0x000fea0003800000 */
.L_x_1:
        /* <DEDUP_REMOVED lines=9> */
.L_x_10:


//--------------------- .text._Z13matmul_kerneliPdS_S_ --------------------------
	.section	.text._Z13matmul_kerneliPdS_S_,"ax",@progbits
	.align	128
        .global         _Z13matmul_kerneliPdS_S_
        .type           _Z13matmul_kerneliPdS_S_,@function
        .size           _Z13matmul_kerneliPdS_S_,(.L_x_11 - _Z13matmul_kerneliPdS_S_)
        .other          _Z13matmul_kerneliPdS_S_,@"STO_CUDA_ENTRY STV_DEFAULT"
_Z13matmul_kerneliPdS_S_:
.text._Z13matmul_kerneliPdS_S_:
[----:B------:R-:W-:Y:S01]  /*0000*/  LDC R1, c[0x0][0x37c] ;  /* 0x0000df00ff017b82 */ /* 0x000fe20000000800 */
[----:B------:R-:W0:Y:S01]  /*0010*/  LDCU UR7, c[0x0][0x380] ;  /* 0x00007000ff0777ac */ /* 0x000e220008000800 */
[----:B------:R-:W1:Y:S06]  /*0020*/  S2R R0, SR_TID.X ;  /* 0x0000000000007919 */ /* 0x000e6c0000002100 */
[----:B------:R-:W2:Y:S01]  /*0030*/  S2UR UR9, SR_CTAID.X ;  /* 0x00000000000979c3 */ /* 0x000ea20000002500 */
[----:B------:R-:W-:Y:S01]  /*0040*/  CS2R R8, SRZ ;  /* 0x0000000000087805 */ /* 0x000fe2000001ff00 */
[----:B------:R-:W3:Y:S01]  /*0050*/  LDCU.64 UR10, c[0x0][0x358] ;  /* 0x00006b00ff0a77ac */ /* 0x000ee20008000a00 */
[----:B0-----:R-:W-:-:S09]  /*0060*/  UISETP.GE.AND UP0, UPT, UR7, 0x1, UPT ;  /* 0x000000010700788c */ /* 0x001fd2000bf06270 */
[----:B---3--:R-:W-:Y:S05]  /*0070*/  BRA.U !UP0, `(.L_x_2) ;  /* 0x0000000908a47547 */ /* 0x008fea000b800000 */
[----:B------:R-:W1:Y:S01]  /*0080*/  LDC.64 R26, c[0x0][0x390] ;  /* 0x0000e400ff1a7b82 */ /* 0x000e620000000a00 */
[----:B------:R-:W0:Y:S01]  /*0090*/  LDCU.64 UR4, c[0x0][0x388] ;  /* 0x00007100ff0477ac */ /* 0x000e220008000a00 */
[----:B------:R-:W-:Y:S01]  /*00a0*/  CS2R R8, SRZ ;  /* 0x0000000000087805 */ /* 0x000fe2000001ff00 */
[----:B------:R-:W-:Y:S02]  /*00b0*/  UISETP.GE.U32.AND UP0, UPT, UR7, 0x10, UPT ;  /* 0x000000100700788c */ /* 0x000fe4000bf06070 */
[----:B--2---:R-:W-:-:S03]  /*00c0*/  UIMAD UR6, UR9, UR7, URZ ;  /* 0x00000007090672a4 */ /* 0x004fc6000f8e02ff */
[----:B------:R-:W2:Y:S01]  /*00d0*/  LDC R7, c[0x0][0x360] ;  /* 0x0000d800ff077b82 */ /* 0x000ea20000000800 */
[----:B------:R-:W-:Y:S02]  /*00e0*/  ULOP3.LUT UR8, UR7, 0xf, URZ, 0xc0, !UPT ;  /* 0x0000000f07087892 */ /* 0x000fe4000f8ec0ff */
[----:B0-----:R-:W-:Y:S01]  /*00f0*/  UIMAD.WIDE UR4, UR6, 0x8, UR4 ;  /* 0x00000008060478a5 */ /* 0x001fe2000f8e0204 */
[----:B-1----:R-:W-:-:S05]  /*0100*/  IMAD.WIDE.U32 R26, R0, 0x8, R26 ;  /* 0x00000008001a7825 */ /* 0x002fca00078e001a */
[----:B------:R-:W-:Y:S02]  /*0110*/  MOV R2, UR4 ;  /* 0x0000000400027c02 */ /* 0x000fe40008000f00 */
[----:B------:R-:W-:Y:S01]  /*0120*/  MOV R3, UR5 ;  /* 0x0000000500037c02 */ /* 0x000fe20008000f00 */
[----:B------:R-:W-:Y:S06]  /*0130*/  BRA.U !UP0, `(.L_x_3) ;  /* 0x0000000508387547 */ /* 0x000fec000b800000 */
[----:B------:R-:W-:Y:S01]  /*0140*/  ULOP3.LUT UR4, UR7, 0x7ffffff0, URZ, 0xc0, !UPT ;  /* 0x7ffffff007047892 */ /* 0x000fe2000f8ec0ff */
[----:B------:R-:W-:Y:S02]  /*0150*/  MOV R4, R26 ;  /* 0x0000001a00047202 */ /* 0x000fe40000000f00 */
[----:B------:R-:W-:Y:S02]  /*0160*/  CS2R R8, SRZ ;  /* 0x0000000000087805 */ /* 0x000fe4000001ff00 */
[----:B------:R-:W-:Y:S01]  /*0170*/  MOV R5, R27 ;  /* 0x0000001b00057202 */ /* 0x000fe20000000f00 */
[----:B------:R-:W-:-:S12]  /*0180*/  UIADD3 UR4, UPT, UPT, -UR4, URZ, URZ ;  /* 0x000000ff04047290 */ /* 0x000fd8000fffe1ff */
.L_x_4:
[----:B------:R-:W3:Y:S01]  /*0190*/  LDG.E.64 R24, desc[UR10][R2.64] ;  /* 0x0000000a02187981 */ /* 0x000ee2000c1e1b00 */
[----:B--2---:R-:W-:-:S03]  /*01a0*/  IMAD.WIDE.U32 R28, R7, 0x8, R4 ;  /* 0x00000008071c7825 */ /* 0x004fc600078e0004 */
[----:B------:R-:W3:Y:S04]  /*01b0*/  LDG.E.64 R26, desc[UR10][R4.64] ;  /* 0x0000000a041a7981 */ /* 0x000ee8000c1e1b00 */
[----:B------:R-:W2:Y:S01]  /*01c0*/  LDG.E.64 R12, desc[UR10][R2.64+0x8] ;  /* 0x0000080a020c7981 */ /* 0x000ea2000c1e1b00 */
[----:B------:R-:W-:-:S03]  /*01d0*/  IMAD.WIDE.U32 R22, R7, 0x8, R28 ;  /* 0x0000000807167825 */ /* 0x000fc600078e001c */
[----:B------:R-:W2:Y:S04]  /*01e0*/  LDG.E.64 R14, desc[UR10][R28.64] ;  /* 0x0000000a1c0e7981 */ /* 0x000ea8000c1e1b00 */
[----:B------:R-:W4:Y:S04]  /*01f0*/  LDG.E.64 R18, desc[UR10][R2.64+0x10] ;  /* 0x0000100a02127981 */ /* 0x000f28000c1e1b00 */
[----:B------:R0:W4:Y:S04]  /*0200*/  LDG.E.64 R20, desc[UR10][R22.64] ;  /* 0x0000000a16147981 */ /* 0x000128000c1e1b00 */
[----:B------:R-:W5:Y:S01]  /*0210*/  LDG.E.64 R10, desc[UR10][R2.64+0x18] ;  /* 0x0000180a020a7981 */ /* 0x000f62000c1e1b00 */
[----:B0-----:R-:W-:-:S05]  /*0220*/  IMAD.WIDE.U32 R22, R7, 0x8, R22 ;  /* 0x0000000807167825 */ /* 0x001fca00078e0016 */
[----:B------:R-:W5:Y:S01]  /*0230*/  LDG.E.64 R16, desc[UR10][R22.64] ;  /* 0x0000000a16107981 */ /* 0x000f62000c1e1b00 */
[----:B---3--:R-:W-:Y:S01]  /*0240*/  DFMA R24, R24, R26, R8 ;  /* 0x0000001a1818722b */ /* 0x008fe20000000008 */
[C---:B------:R-:W-:Y:S02]  /*0250*/  IMAD.WIDE.U32 R26, R7.reuse, 0x8, R22 ;  /* 0x00000008071a7825 */ /* 0x040fe400078e0016 */
[----:B------:R-:W3:Y:S05]  /*0260*/  LDG.E.64 R8, desc[UR10][R2.64+0x38] ;  /* 0x0000380a02087981 */ /* 0x000eea000c1e1b00 */
[----:B--2---:R-:W-:Y:S01]  /*0270*/  DFMA R24, R12, R14, R24 ;  /* 0x0000000e0c18722b */ /* 0x004fe20000000018 */
[----:B------:R-:W2:Y:S01]  /*0280*/  LDG.E.64 R12, desc[UR10][R2.64+0x20] ;  /* 0x0000200a020c7981 */ /* 0x000ea2000c1e1b00 */
[----:B------:R-:W-:-:S03]  /*0290*/  IMAD.WIDE.U32 R28, R7, 0x8, R26 ;  /* 0x00000008071c7825 */ /* 0x000fc600078e001a */
[----:B------:R-:W2:Y:S03]  /*02a0*/  LDG.E.64 R14, desc[UR10][R26.64] ;  /* 0x0000000a1a0e7981 */ /* 0x000ea6000c1e1b00 */
[----:B----4-:R-:W-:Y:S01]  /*02b0*/  DFMA R24, R18, R20, R24 ;  /* 0x000000141218722b */ /* 0x010fe20000000018 */
[----:B------:R-:W4:Y:S04]  /*02c0*/  LDG.E.64 R20, desc[UR10][R2.64+0x28] ;  /* 0x0000280a02147981 */ /* 0x000f28000c1e1b00 */
[----:B------:R0:W4:Y:S02]  /*02d0*/  LDG.E.64 R18, desc[UR10][R28.64] ;  /* 0x0000000a1c127981 */ /* 0x000124000c1e1b00 */
[C---:B0-----:R-:W-:Y:S01]  /*02e0*/  IMAD.WIDE.U32 R28, R7.reuse, 0x8, R28 ;  /* 0x00000008071c7825 */ /* 0x041fe200078e001c */
[----:B-----5:R-:W-:Y:S01]  /*02f0*/  DFMA R24, R10, R16, R24 ;  /* 0x000000100a18722b */ /* 0x020fe20000000018 */
[----:B------:R-:W5:Y:S04]  /*0300*/  LDG.E.64 R16, desc[UR10][R2.64+0x30] ;  /* 0x0000300a02107981 */ /* 0x000f68000c1e1b00 */
[----:B------:R-:W5:Y:S01]  /*0310*/  LDG.E.64 R22, desc[UR10][R28.64] ;  /* 0x0000000a1c167981 */ /* 0x000f62000c1e1b00 */
[----:B------:R-:W-:-:S05]  /*0320*/  IMAD.WIDE.U32 R26, R7, 0x8, R28 ;  /* 0x00000008071a7825 */ /* 0x000fca00078e001c */
[----:B------:R0:W3:Y:S02]  /*0330*/  LDG.E.64 R10, desc[UR10][R26.64] ;  /* 0x0000000a1a0a7981 */ /* 0x0000e4000c1e1b00 */
[----:B0-----:R-:W-:Y:S01]  /*0340*/  IMAD.WIDE.U32 R26, R7, 0x8, R26 ;  /* 0x00000008071a7825 */ /* 0x001fe200078e001a */
[----:B--2---:R-:W-:-:S04]  /*0350*/  DFMA R12, R12, R14, R24 ;  /* 0x0000000e0c0c722b */ /* 0x004fc80000000018 */
[----:B------:R-:W2:Y:S04]  /*0360*/  LDG.E.64 R14, desc[UR10][R26.64] ;  /* 0x0000000a1a0e7981 */ /* 0x000ea8000c1e1b00 */
[----:B----4-:R-:W-:Y:S02]  /*0370*/  DFMA R18, R20, R18, R12 ;  /* 0x000000121412722b */ /* 0x010fe4000000000c */
[----:B------:R-:W2:Y:S01]  /*0380*/  LDG.E.64 R12, desc[UR10][R2.64+0x40] ;  /* 0x0000400a020c7981 */ /* 0x000ea2000c1e1b00 */
[----:B------:R-:W-:-:S04]  /*0390*/  IMAD.WIDE.U32 R20, R7, 0x8, R26 ;  /* 0x0000000807147825 */ /* 0x000fc800078e001a */
[C---:B------:R-:W-:Y:S01]  /*03a0*/  IMAD.WIDE.U32 R28, R7.reuse, 0x8, R20 ;  /* 0x00000008071c7825 */ /* 0x040fe200078e0014 */
[----:B-----5:R-:W-:Y:S02]  /*03b0*/  DFMA R22, R16, R22, R18 ;  /* 0x000000161016722b */ /* 0x020fe40000000012 */
[----:B------:R-:W4:Y:S04]  /*03c0*/  LDG.E.64 R18, desc[UR10][R2.64+0x48] ;  /* 0x0000480a02127981 */ /* 0x000f28000c1e1b00 */
[----:B------:R-:W4:Y:S02]  /*03d0*/  LDG.E.64 R16, desc[UR10][R20.64] ;  /* 0x0000000a14107981 */ /* 0x000f24000c1e1b00 */
[----:B---3--:R-:W-:Y:S02]  /*03e0*/  DFMA R24, R8, R10, R22 ;  /* 0x0000000a0818722b */ /* 0x008fe40000000016 */
[----:B------:R-:W3:Y:S04]  /*03f0*/  LDG.E.64 R8, desc[UR10][R2.64+0x50] ;  /* 0x0000500a02087981 */ /* 0x000ee8000c1e1b00 */
[----:B------:R0:W3:Y:S04]  /*0400*/  LDG.E.64 R10, desc[UR10][R28.64] ;  /* 0x0000000a1c0a7981 */ /* 0x0000e8000c1e1b00 */
[----:B------:R-:W5:Y:S01]  /*0410*/  LDG.E.64 R20, desc[UR10][R2.64+0x58] ;  /* 0x0000580a02147981 */ /* 0x000f62000c1e1b00 */
[----:B0-----:R-:W-:-:S05]  /*0420*/  IMAD.WIDE.U32 R28, R7, 0x8, R28 ;  /* 0x00000008071c7825 */ /* 0x001fca00078e001c */
[----:B------:R-:W5:Y:S01]  /*0430*/  LDG.E.64 R22, desc[UR10][R28.64] ;  /* 0x0000000a1c167981 */ /* 0x000f62000c1e1b00 */
[----:B--2---:R-:W-:Y:S01]  /*0440*/  DFMA R12, R12, R14, R24 ;  /* 0x0000000e0c0c722b */ /* 0x004fe20000000018 */
[C---:B------:R-:W-:Y:S02]  /*0450*/  IMAD.WIDE.U32 R24, R7.reuse, 0x8, R28 ;  /* 0x0000000807187825 */ /* 0x040fe400078e001c */
[----:B------:R-:W2:Y:S04]  /*0460*/  LDG.E.64 R28, desc[UR10][R2.64+0x78] ;  /* 0x0000780a021c7981 */ /* 0x000ea8000c1e1b00 */
[----:B------:R-:W2:Y:S01]  /*0470*/  LDG.E.64 R14, desc[UR10][R24.64] ;  /* 0x0000000a180e7981 */ /* 0x000ea2000c1e1b00 */
[----:B------:R-:W-:Y:S01]  /*0480*/  IMAD.WIDE.U32 R26, R7, 0x8, R24 ;  /* 0x00000008071a7825 */ /* 0x000fe200078e0018 */
[----:B----4-:R-:W-:-:S02]  /*0490*/  DFMA R16, R18, R16, R12 ;  /* 0x000000101210722b */ /* 0x010fc4000000000c */
[----:B------:R-:W2:Y:S06]  /*04a0*/  LDG.E.64 R12, desc[UR10][R2.64+0x60] ;  /* 0x0000600a020c7981 */ /* 0x000eac000c1e1b00 */
[----:B---3--:R-:W-:Y:S01]  /*04b0*/  DFMA R18, R8, R10, R16 ;  /* 0x0000000a0812722b */ /* 0x008fe20000000010 */
[----:B------:R-:W3:Y:S01]  /*04c0*/  LDG.E.64 R8, desc[UR10][R2.64+0x68] ;  /* 0x0000680a02087981 */ /* 0x000ee2000c1e1b00 */
[----:B------:R-:W-:-:S03]  /*04d0*/  IMAD.WIDE.U32 R16, R7, 0x8, R26 ;  /* 0x0000000807107825 */ /* 0x000fc600078e001a */
[----:B------:R-:W3:Y:S03]  /*04e0*/  LDG.E.64 R10, desc[UR10][R26.64] ;  /* 0x0000000a1a0a7981 */ /* 0x000ee6000c1e1b00 */
[----:B-----5:R-:W-:Y:S02]  /*04f0*/  DFMA R20, R20, R22, R18 ;  /* 0x000000161414722b */ /* 0x020fe40000000012 */
[----:B------:R-:W4:Y:S04]  /*0500*/  LDG.E.64 R18, desc[UR10][R2.64+0x70] ;  /* 0x0000700a02127981 */ /* 0x000f28000c1e1b00 */
[----:B------:R0:W4:Y:S02]  /*0510*/  LDG.E.64 R22, desc[UR10][R16.64] ;  /* 0x0000000a10167981 */ /* 0x000124000c1e1b00 */
[----:B0-----:R-:W-:-:S05]  /*0520*/  IMAD.WIDE.U32 R16, R7, 0x8, R16 ;  /* 0x0000000807107825 */ /* 0x001fca00078e0010 */
[----:B------:R-:W5:Y:S01]  /*0530*/  LDG.E.64 R24, desc[UR10][R16.64] ;  /* 0x0000000a10187981 */ /* 0x000f62000c1e1b00 */
[----:B------:R-:W-:-:S04]  /*0540*/  UIADD3 UR4, UPT, UPT, UR4, 0x10, URZ ;  /* 0x0000001004047890 */ /* 0x000fc8000fffe0ff */
[----:B------:R-:W-:Y:S01]  /*0550*/  UISETP.NE.AND UP0, UPT, UR4, URZ, UPT ;  /* 0x000000ff0400728c */ /* 0x000fe2000bf05270 */
[----:B------:R-:W-:Y:S02]  /*0560*/  IADD3 R6, P0, PT, R2, 0x80, RZ ;  /* 0x0000008002067810 */ /* 0x000fe40007f1e0ff */
[----:B------:R-:W-:Y:S02]  /*0570*/  MOV R26, R4 ;  /* 0x00000004001a7202 */ /* 0x000fe40000000f00 */
[----:B------:R-:W-:Y:S01]  /*0580*/  MOV R27, R5 ;  /* 0x00000005001b7202 */ /* 0x000fe20000000f00 */
[----:B------:R-:W-:Y:S01]  /*0590*/  IMAD.WIDE.U32 R4, R7, 0x8, R16 ;  /* 0x0000000807047825 */ /* 0x000fe200078e0010 */
[----:B------:R-:W-:Y:S02]  /*05a0*/  IADD3.X R3, PT, PT, RZ, R3, RZ, P0, !PT ;  /* 0x00000003ff037210 */ /* 0x000fe400007fe4ff */
[----:B------:R-:W-:Y:S01]  /*05b0*/  MOV R2, R6 ;  /* 0x0000000600027202 */ /* 0x000fe20000000f00 */
[----:B--2---:R-:W-:-:S08]  /*05c0*/  DFMA R12, R12, R14, R20 ;  /* 0x0000000e0c0c722b */ /* 0x004fd00000000014 */
[----:B---3--:R-:W-:-:S08]  /*05d0*/  DFMA R8, R8, R10, R12 ;  /* 0x0000000a0808722b */ /* 0x008fd0000000000c */
[----:B----4-:R-:W-:-:S08]  /*05e0*/  DFMA R8, R18, R22, R8 ;  /* 0x000000161208722b */ /* 0x010fd00000000008 */
[----:B-----5:R-:W-:Y:S01]  /*05f0*/  DFMA R8, R28, R24, R8 ;  /* 0x000000181c08722b */ /* 0x020fe20000000008 */
[----:B------:R-:W-:Y:S10]  /*0600*/  BRA.U UP0, `(.L_x_4) ;  /* 0xfffffff900e07547 */ /* 0x000ff4000b83ffff */
[----:B------:R-:W-:-:S07]  /*0610*/  IMAD.WIDE.U32 R26, R7, 0x80, R26 ;  /* 0x00000080071a7825 */ /* 0x000fce00078e001a */
.L_x_3:
[----:B------:R-:W-:-:S09]  /*0620*/  UISETP.NE.AND UP0, UPT, UR8, URZ, UPT ;  /* 0x000000ff0800728c */ /* 0x000fd2000bf05270 */
[----:B------:R-:W-:Y:S05]  /*0630*/  BRA.U !UP0, `(.L_x_2) ;  /* 0x0000000508347547 */ /* 0x000fea000b800000 */
[----:B------:R-:W-:Y:S02]  /*0640*/  UISETP.GE.U32.AND UP0, UPT, UR8, 0x8, UPT ;  /* 0x000000080800788c */ /* 0x000fe4000bf06070 */
[----:B------:R-:W-:-:S04]  /*0650*/  ULOP3.LUT UR5, UR7, 0x7, URZ, 0xc0, !UPT ;  /* 0x0000000707057892 */ /* 0x000fc8000f8ec0ff */
[----:B------:R-:W-:-:S03]  /*0660*/  UISETP.NE.AND UP1, UPT, UR5, URZ, UPT ;  /* 0x000000ff0500728c */ /* 0x000fc6000bf25270 */
[----:B------:R-:W-:Y:S08]  /*0670*/  BRA.U !UP0, `(.L_x_5) ;  /* 0x00000001088c7547 */ /* 0x000ff0000b800000 */
[----:B------:R-:W3:Y:S01]  /*0680*/  LDG.E.64 R24, desc[UR10][R2.64] ;  /* 0x0000000a02187981 */ /* 0x000ee2000c1e1b00 */
[----:B--2---:R-:W-:-:S03]  /*0690*/  IMAD.WIDE.U32 R28, R7, 0x8, R26 ;  /* 0x00000008071c7825 */ /* 0x004fc600078e001a */
[----:B------:R-:W3:Y:S04]  /*06a0*/  LDG.E.64 R16, desc[UR10][R26.64] ;  /* 0x0000000a1a107981 */ /* 0x000ee8000c1e1b00 */
[----:B------:R-:W2:Y:S04]  /*06b0*/  LDG.E.64 R18, desc[UR10][R2.64+0x8] ;  /* 0x0000080a02127981 */ /* 0x000ea8000c1e1b00 */
[----:B------:R0:W2:Y:S04]  /*06c0*/  LDG.E.64 R20, desc[UR10][R28.64] ;  /* 0x0000000a1c147981 */ /* 0x0000a8000c1e1b00 */
[----:B------:R-:W4:Y:S04]  /*06d0*/  LDG.E.64 R12, desc[UR10][R2.64+0x10] ;  /* 0x0000100a020c7981 */ /* 0x000f28000c1e1b00 */
[----:B------:R-:W5:Y:S01]  /*06e0*/  LDG.E.64 R4, desc[UR10][R2.64+0x18] ;  /* 0x0000180a02047981 */ /* 0x000f62000c1e1b00 */
[----:B0-----:R-:W-:-:S05]  /*06f0*/  IMAD.WIDE.U32 R28, R7, 0x8, R28 ;  /* 0x00000008071c7825 */ /* 0x001fca00078e001c */
[----:B------:R-:W4:Y:S01]  /*0700*/  LDG.E.64 R14, desc[UR10][R28.64] ;  /* 0x0000000a1c0e7981 */ /* 0x000f22000c1e1b00 */
[----:B------:R-:W-:-:S05]  /*0710*/  IMAD.WIDE.U32 R22, R7, 0x8, R28 ;  /* 0x0000000807167825 */ /* 0x000fca00078e001c */
[----:B------:R0:W5:Y:S02]  /*0720*/  LDG.E.64 R10, desc[UR10][R22.64] ;  /* 0x0000000a160a7981 */ /* 0x000164000c1e1b00 */
[----:B0-----:R-:W-:-:S04]  /*0730*/  IMAD.WIDE.U32 R22, R7, 0x8, R22 ;  /* 0x0000000807167825 */ /* 0x001fc800078e0016 */
[----:B------:R-:W-:-:S04]  /*0740*/  IMAD.WIDE.U32 R26, R7, 0x8, R22 ;  /* 0x00000008071a7825 */ /* 0x000fc800078e0016 */
[C---:B------:R-:W-:Y:S01]  /*0750*/  IMAD.WIDE.U32 R28, R7.reuse, 0x8, R26 ;  /* 0x00000008071c7825 */ /* 0x040fe200078e001a */
[----:B---3--:R-:W-:Y:S01]  /*0760*/  DFMA R24, R24, R16, R8 ;  /* 0x000000101818722b */ /* 0x008fe20000000008 */
[----:B------:R-:W3:Y:S04]  /*0770*/  LDG.E.64 R8, desc[UR10][R2.64+0x20] ;  /* 0x0000200a02087981 */ /* 0x000ee8000c1e1b00 */
[----:B------:R4:W3:Y:S03]  /*0780*/  LDG.E.64 R16, desc[UR10][R22.64] ;  /* 0x0000000a16107981 */ /* 0x0008e6000c1e1b00 */
[----:B--2---:R-:W-:Y:S01]  /*0790*/  DFMA R24, R18, R20, R24 ;  /* 0x000000141218722b */ /* 0x004fe20000000018 */
[----:B------:R-:W2:Y:S04]  /*07a0*/  LDG.E.64 R18, desc[UR10][R2.64+0x28] ;  /* 0x0000280a02127981 */ /* 0x000ea8000c1e1b00 */
[----:B------:R0:W2:Y:S03]  /*07b0*/  LDG.E.64 R20, desc[UR10][R26.64] ;  /* 0x0000000a1a147981 */ /* 0x0000a6000c1e1b00 */
[----:B----4-:R-:W-:Y:S01]  /*07c0*/  DFMA R22, R12, R14, R24 ;  /* 0x0000000e0c16722b */ /* 0x010fe20000000018 */
[----:B------:R-:W4:Y:S01]  /*07d0*/  LDG.E.64 R14, desc[UR10][R2.64+0x30] ;  /* 0x0000300a020e7981 */ /* 0x000f22000c1e1b00 */
[----:B------:R-:W-:-:S03]  /*07e0*/  IMAD.WIDE.U32 R12, R7, 0x8, R28 ;  /* 0x00000008070c7825 */ /* 0x000fc600078e001c */
[----:B------:R-:W4:Y:S03]  /*07f0*/  LDG.E.64 R24, desc[UR10][R28.64] ;  /* 0x0000000a1c187981 */ /* 0x000f26000c1e1b00 */
[----:B-----5:R-:W-:Y:S01]  /*0800*/  DFMA R22, R4, R10, R22 ;  /* 0x0000000a0416722b */ /* 0x020fe20000000016 */
[----:B------:R1:W5:Y:S04]  /*0810*/  LDG.E.64 R10, desc[UR10][R2.64+0x38] ;  /* 0x0000380a020a7981 */ /* 0x000368000c1e1b00 */
[----:B------:R-:W5:Y:S01]  /*0820*/  LDG.E.64 R4, desc[UR10][R12.64] ;  /* 0x0000000a0c047981 */ /* 0x000f62000c1e1b00 */
[----:B------:R-:W-:Y:S01]  /*0830*/  IADD3 R6, P0, PT, R2, 0x40, RZ ;  /* 0x0000004002067810 */ /* 0x000fe20007f1e0ff */
[----:B0-----:R-:W-:-:S03]  /*0840*/  IMAD.WIDE.U32 R26, R7, 0x8, R12 ;  /* 0x00000008071a7825 */ /* 0x001fc600078e000c */
[----:B-1----:R-:W-:Y:S02]  /*0850*/  IADD3.X R3, PT, PT, RZ, R3, RZ, P0, !PT ;  /* 0x00000003ff037210 */ /* 0x002fe400007fe4ff */
[----:B------:R-:W-:Y:S01]  /*0860*/  MOV R2, R6 ;  /* 0x0000000600027202 */ /* 0x000fe20000000f00 */
[----:B---3--:R-:W-:-:S08]  /*0870*/  DFMA R8, R8, R16, R22 ;  /* 0x000000100808722b */ /* 0x008fd00000000016 */
[----:B--2---:R-:W-:-:S08]  /*0880*/  DFMA R8, R18, R20, R8 ;  /* 0x000000141208722b */ /* 0x004fd00000000008 */
[----:B----4-:R-:W-:-:S08]  /*0890*/  DFMA R8, R14, R24, R8 ;  /* 0x000000180e08722b */ /* 0x010fd00000000008 */
[----:B-----5:R-:W-:-:S11]  /*08a0*/  DFMA R8, R10, R4, R8 ;  /* 0x000000040a08722b */ /* 0x020fd60000000008 */
.L_x_5:
        /* <DEDUP_REMOVED lines=13> */
[----:B------:R1:W5:Y:S01]  /*0980*/  LDG.E.64 R20, desc[UR10][R2.64+0x18] ;  /* 0x0000180a02147981 */ /* 0x000362000c1e1b00 */
[----:B0-----:R-:W-:-:S05]  /*0990*/  IMAD.WIDE.U32 R16, R7, 0x8, R16 ;  /* 0x0000000807107825 */ /* 0x001fca00078e0010 */
[----:B------:R-:W5:Y:S01]  /*09a0*/  LDG.E.64 R18, desc[UR10][R16.64] ;  /* 0x0000000a10127981 */ /* 0x000f62000c1e1b00 */
[----:B------:R-:W-:Y:S01]  /*09b0*/  IADD3 R6, P0, PT, R2, 0x20, RZ ;  /* 0x0000002002067810 */ /* 0x000fe20007f1e0ff */
[----:B------:R-:W-:-:S03]  /*09c0*/  IMAD.WIDE.U32 R26, R7, 0x8, R16 ;  /* 0x00000008071a7825 */ /* 0x000fc600078e0010 */
[----:B-1----:R-:W-:Y:S01]  /*09d0*/  MOV R2, R6 ;  /* 0x0000000600027202 */ /* 0x002fe20000000f00 */
[----:B---3--:R-:W-:-:S08]  /*09e0*/  DFMA R4, R4, R10, R8 ;  /* 0x0000000a0404722b */ /* 0x008fd00000000008 */
[----:B--2---:R-:W-:-:S08]  /*09f0*/  DFMA R4, R12, R14, R4 ;  /* 0x0000000e0c04722b */ /* 0x004fd00000000004 */
[----:B----4-:R-:W-:-:S08]  /*0a00*/  DFMA R4, R22, R24, R4 ;  /* 0x000000181604722b */ /* 0x010fd00000000004 */
[----:B-----5:R-:W-:Y:S01]  /*0a10*/  DFMA R8, R20, R18, R4 ;  /* 0x000000121408722b */ /* 0x020fe20000000004 */
[----:B------:R-:W-:-:S04]  /*0a20*/  IADD3.X R5, PT, PT, RZ, R3, RZ, P0, !PT ;  /* 0x00000003ff057210 */ /* 0x000fc800007fe4ff */
[----:B------:R-:W-:-:S07]  /*0a30*/  MOV R3, R5 ;  /* 0x0000000500037202 */ /* 0x000fce0000000f00 */
.L_x_6:
[----:B------:R-:W-:Y:S05]  /*0a40*/  BRA.U !UP1, `(.L_x_2) ;  /* 0x0000000109307547 */ /* 0x000fea000b800000 */
[----:B------:R-:W-:-:S12]  /*0a50*/  UIADD3 UR4, UPT, UPT, -UR4, URZ, URZ ;  /* 0x000000ff04047290 */ /* 0x000fd8000fffe1ff */
.L_x_7:
[----:B------:R-:W-:Y:S01]  /*0a60*/  MOV R4, R2 ;  /* 0x0000000200047202 */ /* 0x000fe20000000f00 */
[----:B------:R2:W3:Y:S01]  /*0a70*/  LDG.E.64 R10, desc[UR10][R26.64] ;  /* 0x0000000a1a0a7981 */ /* 0x0004e2000c1e1b00 */
[----:B------:R-:W-:-:S06]  /*0a80*/  MOV R5, R3 ;  /* 0x0000000300057202 */ /* 0x000fcc0000000f00 */
[----:B------:R-:W3:Y:S01]  /*0a90*/  LDG.E.64 R4, desc[UR10][R4.64] ;  /* 0x0000000a04047981 */ /* 0x000ee2000c1e1b00 */
[----:B------:R-:W-:-:S04]  /*0aa0*/  UIADD3 UR4, UPT, UPT, UR4, 0x1, URZ ;  /* 0x0000000104047890 */ /* 0x000fc8000fffe0ff */
[----:B------:R-:W-:Y:S01]  /*0ab0*/  UISETP.NE.AND UP0, UPT, UR4, URZ, UPT ;  /* 0x000000ff0400728c */ /* 0x000fe2000bf05270 */
[----:B------:R-:W-:Y:S01]  /*0ac0*/  IADD3 R2, P0, PT, R2, 0x8, RZ ;  /* 0x0000000802027810 */ /* 0x000fe20007f1e0ff */
[----:B--2---:R-:W-:-:S03]  /*0ad0*/  IMAD.WIDE.U32 R26, R7, 0x8, R26 ;  /* 0x00000008071a7825 */ /* 0x004fc600078e001a */
[----:B------:R-:W-:Y:S01]  /*0ae0*/  IADD3.X R3, PT, PT, RZ, R3, RZ, P0, !PT ;  /* 0x00000003ff037210 */ /* 0x000fe200007fe4ff */
[----:B---3--:R-:W-:-:S03]  /*0af0*/  DFMA R8, R4, R10, R8 ;  /* 0x0000000a0408722b */ /* 0x008fc60000000008 */
[----:B------:R-:W-:Y:S08]  /*0b00*/  BRA.U UP0, `(.L_x_7) ;  /* 0xfffffffd00d47547 */ /* 0x000ff0000b83ffff */
.L_x_2:
[----:B------:R-:W1:Y:S08]  /*0b10*/  LDC R5, c[0x0][0x360] ;  /* 0x0000d800ff057b82 */ /* 0x000e700000000800 */
[----:B------:R-:W0:Y:S01]  /*0b20*/  LDC.64 R2, c[0x0][0x398] ;  /* 0x0000e600ff027b82 */ /* 0x000e220000000a00 */
[----:B-12---:R-:W-:-:S04]  /*0b30*/  IMAD R5, R5, UR9, R0 ;  /* 0x0000000905057c24 */ /* 0x006fc8000f8e0200 */
[----:B0-----:R-:W-:-:S05]  /*0b40*/  IMAD.WIDE.U32 R2, R5, 0x8, R2 ;  /* 0x0000000805027825 */ /* 0x001fca00078e0002 */
[----:B------:R-:W-:Y:S01]  /*0b50*/  STG.E.64 desc[UR10][R2.64], R8 ;  /* 0x0000000802007986 */ /* 0x000fe2000c101b0a */
[----:B------:R-:W-:Y:S05]  /*0b60*/  EXIT ;  /* 0x000000000000794d */ /* 0x000fea0003800000 */
.L_x_8:
        /* <DEDUP_REMOVED lines=9> */
.L_x_11:


//--------------------- .nv.shared.reserved.0     --------------------------
	.section	.nv.shared.reserved.0,"aw",@nobits
	.weak		__nv_reservedSMEM_offset_0_alias
	.size		__nv_reservedSMEM_offset_0_alias, 0, 64
	.other		__nv_reservedSMEM_offset_0_alias,@"STO_CUDA_RESERVED_SHARED STV_DEFAULT"
__nv_reservedSMEM_offset_0_alias:
	.zero		0
	.zero		64


//--------------------- .nv.constant0._Z15hadamard_kernelPdS_S_ --------------------------
	.section	.nv.constant0._Z15hadamard_kernelPdS_S_,"a",@progbits
	.sectionflags	@""
	.align	4
.nv.constant0._Z15hadamard_kernelPdS_S_:
	.zero		920


//--------------------- .nv.constant0._Z16transpose_kernelPdS_ --------------------------
	.section	.nv.constant0._Z16transpose_kernelPdS_,"a",@progbits
	.sectionflags	@""
	.align	4
.nv.constant0._Z16transpose_kernelPdS_:
	.zero		912


//--------------------- .nv.constant0._Z13matmul_kerneliPdS_S_ --------------------------
	.section	.nv.constant0._Z13matmul_kerneliPdS_S_,"a",@progbits
	.sectionflags	@""
	.align	4
.nv.constant0._Z13matmul_kerneliPdS_S_:
	.zero		928


//--------------------- SYMBOLS --------------------------

	.type		.nv.reservedSmem.offset0,@object
	.size		.nv.reservedSmem.offset0,0x4
